//
// Generated by NVIDIA NVVM Compiler
//
// Compiler Build ID: CL-36424714
// Cuda compilation tools, release 13.0, V13.0.88
// Based on NVVM 20.0.0
//

.version 9.0
.target sm_100
.address_size 64

	// .globl	_Z15MatrixIncrementPi

.visible .entry _Z15MatrixIncrementPi(
	.param .u64 .ptr .align 1 _Z15MatrixIncrementPi_param_0
)
{
	.reg .b32 	%r<12>;
	.reg .b64 	%rd<5>;

	ld.param.u64 	%rd1, [_Z15MatrixIncrementPi_param_0];
	cvta.to.global.u64 	%rd2, %rd1;
	mov.u32 	%r1, %ctaid.x;
	mov.u32 	%r2, %ntid.x;
	mov.u32 	%r3, %tid.x;
	mad.lo.s32 	%r4, %r1, %r2, %r3;
	mov.u32 	%r5, %ctaid.y;
	mov.u32 	%r6, %ntid.y;
	mov.u32 	%r7, %tid.y;
	mad.lo.s32 	%r8, %r5, %r6, %r7;
	mad.lo.s32 	%r9, %r8, 100, %r4;
	mul.wide.s32 	%rd3, %r9, 4;
	add.s64 	%rd4, %rd2, %rd3;
	ld.global.u32 	%r10, [%rd4];
	add.s32 	%r11, %r10, 1;
	st.global.u32 	[%rd4], %r11;
	ret;

}


// ===== COMPILED SASS (sm_100) =====

	.target	sm_100

	.elftype	@"ET_EXEC"


//--------------------- .note.nv.tkinfo           --------------------------
	.section	.note.nv.tkinfo,"",@"SHT_NOTE"
	.sectionflags	@"SHF_NOTE_NV_TKINFO"
	.tkinfo
        /*0018*/ 	.word	0x00000002
        /*0030*/ 	.string	""
        /*0030*/ 	.string	"ptxas"
        /*0030*/ 	.string	"Cuda compilation tools, release 13.0, V13.0.88"
        /*0030*/ 	.string	"Build cuda_13.0.r13.0/compiler.36424714_0"
        /*0030*/ 	.string	"-arch sm_100 -m 64 "



//--------------------- .note.nv.cuinfo           --------------------------
	.section	.note.nv.cuinfo,"",@"SHT_NOTE"
	.sectionflags	@"SHF_NOTE_NV_CUINFO"
        /*0018*/ 	.short	0x0002
        /*001a*/ 	.short	0x0064
        /*001c*/ 	.short	0x0082
	.zero		2


//--------------------- .nv.info                  --------------------------
	.section	.nv.info,"",@"SHT_CUDA_INFO"
	.align	4


	//----- nvinfo : EIATTR_REGCOUNT
	.align		4
        /*0000*/ 	.byte	0x04, 0x2f
        /*0002*/ 	.short	(.L_1 - .L_0)
	.align		4
.L_0:
        /*0004*/ 	.word	index@(_Z15MatrixIncrementPi)
        /*0008*/ 	.word	0x0000000a


	//----- nvinfo : EIATTR_FRAME_SIZE
	.align		4
.L_1:
        /*000c*/ 	.byte	0x04, 0x11
        /*000e*/ 	.short	(.L_3 - .L_2)
	.align		4
.L_2:
        /*0010*/ 	.word	index@(_Z15MatrixIncrementPi)
        /*0014*/ 	.word	0x00000000


	//----- nvinfo : EIATTR_MIN_STACK_SIZE
	.align		4
.L_3:
        /*0018*/ 	.byte	0x04, 0x12
        /*001a*/ 	.short	(.L_5 - .L_4)
	.align		4
.L_4:
        /*001c*/ 	.word	index@(_Z15MatrixIncrementPi)
        /*0020*/ 	.word	0x00000000
.L_5:


//--------------------- .nv.compat                --------------------------
	.section	.nv.compat,"",@"SHT_CUDA_COMPAT_INFO"
	.align	4
        /*0000*/ 	.byte	0x02, 0x09, 0x00, 0x00, 0x02, 0x02, 0x01, 0x00, 0x02, 0x05, 0x05, 0x00, 0x03, 0x07, 0x01, 0x01
        /*0010*/ 	.byte	0x02, 0x03, 0x00, 0x00, 0x02, 0x06, 0x01, 0x00, 0x04, 0x0b, 0x08, 0x00, 0x09, 0x00, 0x00, 0x00
        /*0020*/ 	.byte	0x00, 0x00, 0x00, 0x00


//--------------------- .nv.info._Z15MatrixIncrementPi --------------------------
	.section	.nv.info._Z15MatrixIncrementPi,"",@"SHT_CUDA_INFO"
	.sectionflags	@""
	.align	4


	//----- nvinfo : EIATTR_CUDA_API_VERSION
	.align		4
        /*0000*/ 	.byte	0x04, 0x37
        /*0002*/ 	.short	(.L_7 - .L_6)
.L_6:
        /*0004*/ 	.word	0x00000082


	//----- nvinfo : EIATTR_KPARAM_INFO
	.align		4
.L_7:
        /*0008*/ 	.byte	0x04, 0x17
        /*000a*/ 	.short	(.L_9 - .L_8)
.L_8:
        /*000c*/ 	.word	0x00000000
        /*0010*/ 	.short	0x0000
        /*0012*/ 	.short	0x0000
        /*0014*/ 	.byte	0x00, 0xf5, 0x21, 0x00


	//----- nvinfo : EIATTR_SPARSE_MMA_MASK
	.align		4
.L_9:
        /*0018*/ 	.byte	0x03, 0x50
        /*001a*/ 	.short	0x0000


	//----- nvinfo : EIATTR_MAXREG_COUNT
	.align		4
        /*001c*/ 	.byte	0x03, 0x1b
        /*001e*/ 	.short	0x00ff


	//----- nvinfo : EIATTR_MERCURY_ISA_VERSION
	.align		4
        /*0020*/ 	.byte	0x03, 0x5f
        /*0022*/ 	.short	0x0101


	//----- nvinfo : EIATTR_VRC_CTA_INIT_COUNT
	.align		4
        /*0024*/ 	.byte	0x02, 0x4a
	.zero		1
	.zero		1


	//----- nvinfo : EIATTR_EXIT_INSTR_OFFSETS
	.align		4
        /*0028*/ 	.byte	0x04, 0x1c
        /*002a*/ 	.short	(.L_11 - .L_10)


	//   ....[0]....
.L_10:
        /*002c*/ 	.word	0x00000100


	//----- nvinfo : EIATTR_CBANK_PARAM_SIZE
	.align		4
.L_11:
        /*0030*/ 	.byte	0x03, 0x19
        /*0032*/ 	.short	0x0008


	//----- nvinfo : EIATTR_PARAM_CBANK
	.align		4
        /*0034*/ 	.byte	0x04, 0x0a
        /*0036*/ 	.short	(.L_13 - .L_12)
	.align		4
.L_12:
        /*0038*/ 	.word	index@(.nv.constant0._Z15MatrixIncrementPi)
        /*003c*/ 	.short	0x0380
        /*003e*/ 	.short	0x0008


	//----- nvinfo : EIATTR_SW_WAR
	.align		4
.L_13:
        /*0040*/ 	.byte	0x04, 0x36
        /*0042*/ 	.short	(.L_15 - .L_14)
.L_14:
        /*0044*/ 	.word	0x00000008
.L_15:


//--------------------- .nv.callgraph             --------------------------
	.section	.nv.callgraph,"",@"SHT_CUDA_CALLGRAPH"
	.align	4
	.sectionentsize	8
	.align		4
        /*0000*/ 	.word	0x00000000
	.align		4
        /*0004*/ 	.word	0xffffffff
	.align		4
        /*0008*/ 	.word	0x00000000
	.align		4
        /*000c*/ 	.word	0xfffffffe
	.align		4
        /*0010*/ 	.word	0x00000000
	.align		4
        /*0014*/ 	.word	0xfffffffd
	.align		4
        /*0018*/ 	.word	0x00000000
	.align		4
        /*001c*/ 	.word	0xfffffffc


//--------------------- .text._Z15MatrixIncrementPi --------------------------
	.section	.text._Z15MatrixIncrementPi,"ax",@progbits
	.align	128
        .global         _Z15MatrixIncrementPi
        .type           _Z15MatrixIncrementPi,@function
        .size           _Z15MatrixIncrementPi,(.L_x_1 - _Z15MatrixIncrementPi)
        .other          _Z15MatrixIncrementPi,@"STO_CUDA_ENTRY STV_DEFAULT"
_Z15MatrixIncrementPi:
.text._Z15MatrixIncrementPi:
[----:B------:R-:W-:Y:S01]  /*0000*/  LDC R1, c[0x0][0x37c] ;  /* 0x0000df00ff017b82 */ /* 0x000fe20000000800 */
[----:B------:R-:W0:Y:S07]  /*0010*/  S2R R5, SR_TID.X ;  /* 0x0000000000057919 */ /* 0x000e2e0000002100 */
[----:B------:R-:W0:Y:S01]  /*0020*/  S2UR UR6, SR_CTAID.X ;  /* 0x00000000000679c3 */ /* 0x000e220000002500 */
[----:B------:R-:W1:Y:S01]  /*0030*/  LDCU.64 UR4, c[0x0][0x358] ;  /* 0x00006b00ff0477ac */ /* 0x000e620008000a00 */
[----:B------:R-:W2:Y:S06]  /*0040*/  S2R R7, SR_TID.Y ;  /* 0x0000000000077919 */ /* 0x000eac0000002200 */
[----:B------:R-:W0:Y:S08]  /*0050*/  LDC R0, c[0x0][0x360] ;  /* 0x0000d800ff007b82 */ /* 0x000e300000000800 */
[----:B------:R-:W2:Y:S08]  /*0060*/  S2UR UR7, SR_CTAID.Y ;  /* 0x00000000000779c3 */ /* 0x000eb00000002600 */
[----:B------:R-:W2:Y:S08]  /*0070*/  LDC R4, c[0x0][0x364] ;  /* 0x0000d900ff047b82 */ /* 0x000eb00000000800 */
[----:B------:R-:W3:Y:S01]  /*0080*/  LDC.64 R2, c[0x0][0x380] ;  /* 0x0000e000ff027b82 */ /* 0x000ee20000000a00 */
[----:B0-----:R-:W-:-:S02]  /*0090*/  IMAD R0, R0, UR6, R5 ;  /* 0x0000000600007c24 */ /* 0x001fc4000f8e0205 */
[----:B--2---:R-:W-:-:S04]  /*00a0*/  IMAD R5, R4, UR7, R7 ;  /* 0x0000000704057c24 */ /* 0x004fc8000f8e0207 */
[----:B------:R-:W-:-:S04]  /*00b0*/  IMAD R5, R5, 0x64, R0 ;  /* 0x0000006405057824 */ /* 0x000fc800078e0200 */
[----:B---3--:R-:W-:-:S05]  /*00c0*/  IMAD.WIDE R2, R5, 0x4, R2 ;  /* 0x0000000405027825 */ /* 0x008fca00078e0202 */
[----:B-1----:R-:W2:Y:S02]  /*00d0*/  LDG.E R0, desc[UR4][R2.64] ;  /* 0x0000000402007981 */ /* 0x002ea4000c1e1900 */
[----:B--2---:R-:W-:-:S05]  /*00e0*/  IADD3 R5, PT, PT, R0, 0x1, RZ ;  /* 0x0000000100057810 */ /* 0x004fca0007ffe0ff */
[----:B------:R-:W-:Y:S01]  /*00f0*/  STG.E desc[UR4][R2.64], R5 ;  /* 0x0000000502007986 */ /* 0x000fe2000c101904 */
[----:B------:R-:W-:Y:S05]  /*0100*/  EXIT ;  /* 0x000000000000794d */ /* 0x000fea0003800000 */
.L_x_0:
[----:B------:R-:W-:-:S00]  /*0110*/  BRA `(.L_x_0) ;  /* 0xfffffffc00fc7947 */ /* 0x000fc0000383ffff */
[----:B------:R-:W-:-:S00]  /*0120*/  NOP ;  /* 0x0000000000007918 */ /* 0x000fc00000000000 */
        /* <DEDUP_REMOVED lines=13> */
.L_x_1:


//--------------------- .nv.shared.reserved.0     --------------------------
	.section	.nv.shared.reserved.0,"aw",@nobits
	.weak		__nv_reservedSMEM_offset_0_alias
	.size		__nv_reservedSMEM_offset_0_alias, 0, 64
	.other		__nv_reservedSMEM_offset_0_alias,@"STO_CUDA_RESERVED_SHARED STV_DEFAULT"
__nv_reservedSMEM_offset_0_alias:
	.zero		0
	.zero		64


//--------------------- .nv.constant0._Z15MatrixIncrementPi --------------------------
	.section	.nv.constant0._Z15MatrixIncrementPi,"a",@progbits
	.sectionflags	@""
	.align	4
.nv.constant0._Z15MatrixIncrementPi:
	.zero		904


//--------------------- SYMBOLS --------------------------

	.type		.nv.reservedSmem.offset0,@object
	.size		.nv.reservedSmem.offset0,0x4
